//
// Generated by NVIDIA NVVM Compiler
//
// Compiler Build ID: CL-36424714
// Cuda compilation tools, release 13.0, V13.0.88
// Based on NVVM 20.0.0
//

.version 9.0
.target sm_100
.address_size 64

	// .globl	_Z8multiplyP6MatrixS0_S0_Pf

.visible .entry _Z8multiplyP6MatrixS0_S0_Pf(
	.param .u64 .ptr .align 1 _Z8multiplyP6MatrixS0_S0_Pf_param_0,
	.param .u64 .ptr .align 1 _Z8multiplyP6MatrixS0_S0_Pf_param_1,
	.param .u64 .ptr .align 1 _Z8multiplyP6MatrixS0_S0_Pf_param_2,
	.param .u64 .ptr .align 1 _Z8multiplyP6MatrixS0_S0_Pf_param_3
)
{
	.reg .pred 	%p<2>;
	.reg .b32 	%r<27>;
	.reg .b32 	%f<5>;
	.reg .b64 	%rd<34>;
	.reg .b64 	%fd<7>;

	ld.param.u64 	%rd5, [_Z8multiplyP6MatrixS0_S0_Pf_param_0];
	ld.param.u64 	%rd6, [_Z8multiplyP6MatrixS0_S0_Pf_param_1];
	ld.param.u64 	%rd3, [_Z8multiplyP6MatrixS0_S0_Pf_param_2];
	ld.param.u64 	%rd4, [_Z8multiplyP6MatrixS0_S0_Pf_param_3];
	cvta.to.global.u64 	%rd1, %rd6;
	cvta.to.global.u64 	%rd2, %rd5;
	mov.u32 	%r3, %ctaid.x;
	mov.u32 	%r4, %ntid.x;
	mov.u32 	%r5, %tid.x;
	mad.lo.s32 	%r1, %r3, %r4, %r5;
	ld.global.u32 	%r6, [%rd2+28];
	ld.global.u32 	%r2, [%rd1+28];
	mul.lo.s32 	%r7, %r2, %r6;
	setp.ge.u32 	%p1, %r1, %r7;
	@%p1 bra 	$L__BB0_2;
	cvta.to.global.u64 	%rd7, %rd3;
	cvta.to.global.u64 	%rd8, %rd4;
	cvt.rn.f64.u32 	%fd1, %r1;
	cvt.rn.f64.u32 	%fd2, %r2;
	div.rn.f64 	%fd3, %fd1, %fd2;
	cvt.rzi.u32.f64 	%r8, %fd3;
	rem.u32 	%r9, %r1, %r2;
	ld.global.u32 	%r10, [%rd1+8];
	ld.global.u32 	%r11, [%rd1+24];
	mul.lo.s32 	%r12, %r11, %r10;
	ld.global.u32 	%r13, [%rd2+24];
	ld.global.u64 	%rd9, [%rd1+16];
	cvta.to.global.u64 	%rd10, %rd9;
	mul.wide.u32 	%rd11, %r9, 4;
	add.s64 	%rd12, %rd10, %rd11;
	ld.global.u32 	%r14, [%rd12];
	add.s32 	%r15, %r14, 1;
	rem.s32 	%r16, %r15, %r11;
	cvt.rn.f64.s32 	%fd4, %r15;
	cvt.rn.f64.s32 	%fd5, %r11;
	div.rn.f64 	%fd6, %fd4, %fd5;
	cvt.rzi.u32.f64 	%r17, %fd6;
	ld.global.u64 	%rd13, [%rd2+16];
	cvta.to.global.u64 	%rd14, %rd13;
	mul.wide.u32 	%rd15, %r8, 4;
	add.s64 	%rd16, %rd14, %rd15;
	ld.global.u32 	%r18, [%rd16];
	add.s32 	%r20, %r18, 1;
	rem.s32 	%r21, %r20, %r13;
	ld.global.u64 	%rd17, [%rd2];
	cvta.to.global.u64 	%rd18, %rd17;
	add.s64 	%rd19, %rd18, %rd15;
	ld.global.f32 	%f1, [%rd19];
	ld.global.u64 	%rd20, [%rd1];
	cvta.to.global.u64 	%rd21, %rd20;
	add.s64 	%rd22, %rd21, %rd11;
	ld.global.f32 	%f2, [%rd22];
	mul.f32 	%f3, %f1, %f2;
	ld.global.u64 	%rd23, [%rd7];
	cvta.to.global.u64 	%rd24, %rd23;
	mul.wide.u32 	%rd25, %r1, 4;
	add.s64 	%rd26, %rd24, %rd25;
	st.global.f32 	[%rd26], %f3;
	ld.global.u64 	%rd27, [%rd7];
	cvta.to.global.u64 	%rd28, %rd27;
	add.s64 	%rd29, %rd28, %rd25;
	ld.global.f32 	%f4, [%rd29];
	add.s64 	%rd30, %rd8, %rd25;
	st.global.f32 	[%rd30], %f4;
	ld.global.u32 	%r22, [%rd1+24];
	sub.s32 	%r23, %r20, %r21;
	add.s32 	%r24, %r23, %r17;
	mad.lo.s32 	%r25, %r12, %r24, %r16;
	mad.lo.s32 	%r26, %r22, %r21, %r25;
	ld.global.u64 	%rd31, [%rd7+16];
	cvta.to.global.u64 	%rd32, %rd31;
	add.s64 	%rd33, %rd32, %rd25;
	st.global.u32 	[%rd33], %r26;
$L__BB0_2:
	ret;

}


// ===== COMPILED SASS (sm_100) =====

	.target	sm_100

	.elftype	@"ET_EXEC"


//--------------------- .note.nv.tkinfo           --------------------------
	.section	.note.nv.tkinfo,"",@"SHT_NOTE"
	.sectionflags	@"SHF_NOTE_NV_TKINFO"
	.tkinfo
        /*0018*/ 	.word	0x00000002
        /*0030*/ 	.string	""
        /*0030*/ 	.string	"ptxas"
        /*0030*/ 	.string	"Cuda compilation tools, release 13.0, V13.0.88"
        /*0030*/ 	.string	"Build cuda_13.0.r13.0/compiler.36424714_0"
        /*0030*/ 	.string	"-arch sm_100 -m 64 "



//--------------------- .note.nv.cuinfo           --------------------------
	.section	.note.nv.cuinfo,"",@"SHT_NOTE"
	.sectionflags	@"SHF_NOTE_NV_CUINFO"
        /*0018*/ 	.short	0x0002
        /*001a*/ 	.short	0x0064
        /*001c*/ 	.short	0x0082
	.zero		2


//--------------------- .nv.info                  --------------------------
	.section	.nv.info,"",@"SHT_CUDA_INFO"
	.align	4


	//----- nvinfo : EIATTR_REGCOUNT
	.align		4
        /*0000*/ 	.byte	0x04, 0x2f
        /*0002*/ 	.short	(.L_1 - .L_0)
	.align		4
.L_0:
        /*0004*/ 	.word	index@(_Z8multiplyP6MatrixS0_S0_Pf)
        /*0008*/ 	.word	0x0000001e


	//----- nvinfo : EIATTR_FRAME_SIZE
	.align		4
.L_1:
        /*000c*/ 	.byte	0x04, 0x11
        /*000e*/ 	.short	(.L_3 - .L_2)
	.align		4
.L_2:
        /*0010*/ 	.word	index@($__internal_0_$__cuda_sm20_div_rn_f64_full)
        /*0014*/ 	.word	0x00000000


	//----- nvinfo : EIATTR_FRAME_SIZE
	.align		4
.L_3:
        /*0018*/ 	.byte	0x04, 0x11
        /*001a*/ 	.short	(.L_5 - .L_4)
	.align		4
.L_4:
        /*001c*/ 	.word	index@(_Z8multiplyP6MatrixS0_S0_Pf)
        /*0020*/ 	.word	0x00000000


	//----- nvinfo : EIATTR_MIN_STACK_SIZE
	.align		4
.L_5:
        /*0024*/ 	.byte	0x04, 0x12
        /*0026*/ 	.short	(.L_7 - .L_6)
	.align		4
.L_6:
        /*0028*/ 	.word	index@(_Z8multiplyP6MatrixS0_S0_Pf)
        /*002c*/ 	.word	0x00000000
.L_7:


//--------------------- .nv.compat                --------------------------
	.section	.nv.compat,"",@"SHT_CUDA_COMPAT_INFO"
	.align	4
        /*0000*/ 	.byte	0x02, 0x09, 0x00, 0x00, 0x02, 0x02, 0x01, 0x00, 0x02, 0x05, 0x05, 0x00, 0x03, 0x07, 0x01, 0x01
        /*0010*/ 	.byte	0x02, 0x03, 0x00, 0x00, 0x02, 0x06, 0x01, 0x00, 0x04, 0x0b, 0x08, 0x00, 0x01, 0x00, 0x00, 0x00
        /*0020*/ 	.byte	0x00, 0x00, 0x00, 0x00


//--------------------- .nv.info._Z8multiplyP6MatrixS0_S0_Pf --------------------------
	.section	.nv.info._Z8multiplyP6MatrixS0_S0_Pf,"",@"SHT_CUDA_INFO"
	.sectionflags	@""
	.align	4


	//----- nvinfo : EIATTR_CUDA_API_VERSION
	.align		4
        /*0000*/ 	.byte	0x04, 0x37
        /*0002*/ 	.short	(.L_9 - .L_8)
.L_8:
        /*0004*/ 	.word	0x00000082


	//----- nvinfo : EIATTR_KPARAM_INFO
	.align		4
.L_9:
        /*0008*/ 	.byte	0x04, 0x17
        /*000a*/ 	.short	(.L_11 - .L_10)
.L_10:
        /*000c*/ 	.word	0x00000000
        /*0010*/ 	.short	0x0003
        /*0012*/ 	.short	0x0018
        /*0014*/ 	.byte	0x00, 0xf5, 0x21, 0x00


	//----- nvinfo : EIATTR_KPARAM_INFO
	.align		4
.L_11:
        /*0018*/ 	.byte	0x04, 0x17
        /*001a*/ 	.short	(.L_13 - .L_12)
.L_12:
        /*001c*/ 	.word	0x00000000
        /*0020*/ 	.short	0x0002
        /*0022*/ 	.short	0x0010
        /*0024*/ 	.byte	0x00, 0xf5, 0x21, 0x00


	//----- nvinfo : EIATTR_KPARAM_INFO
	.align		4
.L_13:
        /*0028*/ 	.byte	0x04, 0x17
        /*002a*/ 	.short	(.L_15 - .L_14)
.L_14:
        /*002c*/ 	.word	0x00000000
        /*0030*/ 	.short	0x0001
        /*0032*/ 	.short	0x0008
        /*0034*/ 	.byte	0x00, 0xf5, 0x21, 0x00


	//----- nvinfo : EIATTR_KPARAM_INFO
	.align		4
.L_15:
        /*0038*/ 	.byte	0x04, 0x17
        /*003a*/ 	.short	(.L_17 - .L_16)
.L_16:
        /*003c*/ 	.word	0x00000000
        /*0040*/ 	.short	0x0000
        /*0042*/ 	.short	0x0000
        /*0044*/ 	.byte	0x00, 0xf5, 0x21, 0x00


	//----- nvinfo : EIATTR_SPARSE_MMA_MASK
	.align		4
.L_17:
        /*0048*/ 	.byte	0x03, 0x50
        /*004a*/ 	.short	0x0000


	//----- nvinfo : EIATTR_MAXREG_COUNT
	.align		4
        /*004c*/ 	.byte	0x03, 0x1b
        /*004e*/ 	.short	0x00ff


	//----- nvinfo : EIATTR_MERCURY_ISA_VERSION
	.align		4
        /*0050*/ 	.byte	0x03, 0x5f
        /*0052*/ 	.short	0x0101


	//----- nvinfo : EIATTR_VRC_CTA_INIT_COUNT
	.align		4
        /*0054*/ 	.byte	0x02, 0x4a
	.zero		1
	.zero		1


	//----- nvinfo : EIATTR_EXIT_INSTR_OFFSETS
	.align		4
        /*0058*/ 	.byte	0x04, 0x1c
        /*005a*/ 	.short	(.L_19 - .L_18)


	//   ....[0]....
.L_18:
        /*005c*/ 	.word	0x000000c0


	//   ....[1]....
        /*0060*/ 	.word	0x00000a50


	//----- nvinfo : EIATTR_CRS_STACK_SIZE
	.align		4
.L_19:
        /*0064*/ 	.byte	0x04, 0x1e
        /*0066*/ 	.short	(.L_21 - .L_20)
.L_20:
        /*0068*/ 	.word	0x00000000


	//----- nvinfo : EIATTR_CBANK_PARAM_SIZE
	.align		4
.L_21:
        /*006c*/ 	.byte	0x03, 0x19
        /*006e*/ 	.short	0x0020


	//----- nvinfo : EIATTR_PARAM_CBANK
	.align		4
        /*0070*/ 	.byte	0x04, 0x0a
        /*0072*/ 	.short	(.L_23 - .L_22)
	.align		4
.L_22:
        /*0074*/ 	.word	index@(.nv.constant0._Z8multiplyP6MatrixS0_S0_Pf)
        /*0078*/ 	.short	0x0380
        /*007a*/ 	.short	0x0020


	//----- nvinfo : EIATTR_SW_WAR
	.align		4
.L_23:
        /*007c*/ 	.byte	0x04, 0x36
        /*007e*/ 	.short	(.L_25 - .L_24)
.L_24:
        /*0080*/ 	.word	0x00000008
.L_25:


//--------------------- .nv.callgraph             --------------------------
	.section	.nv.callgraph,"",@"SHT_CUDA_CALLGRAPH"
	.align	4
	.sectionentsize	8
	.align		4
        /*0000*/ 	.word	0x00000000
	.align		4
        /*0004*/ 	.word	0xffffffff
	.align		4
        /*0008*/ 	.word	0x00000000
	.align		4
        /*000c*/ 	.word	0xfffffffe
	.align		4
        /*0010*/ 	.word	0x00000000
	.align		4
        /*0014*/ 	.word	0xfffffffd
	.align		4
        /*0018*/ 	.word	0x00000000
	.align		4
        /*001c*/ 	.word	0xfffffffc


//--------------------- .text._Z8multiplyP6MatrixS0_S0_Pf --------------------------
	.section	.text._Z8multiplyP6MatrixS0_S0_Pf,"ax",@progbits
	.align	128
        .global         _Z8multiplyP6MatrixS0_S0_Pf
        .type           _Z8multiplyP6MatrixS0_S0_Pf,@function
        .size           _Z8multiplyP6MatrixS0_S0_Pf,(.L_x_10 - _Z8multiplyP6MatrixS0_S0_Pf)
        .other          _Z8multiplyP6MatrixS0_S0_Pf,@"STO_CUDA_ENTRY STV_DEFAULT"
_Z8multiplyP6MatrixS0_S0_Pf:
.text._Z8multiplyP6MatrixS0_S0_Pf:
[----:B------:R-:W-:Y:S08]  /*0000*/  LDC R1, c[0x0][0x37c] ;  /* 0x0000df00ff017b82 */ /* 0x000ff00000000800 */
[----:B------:R-:W0:Y:S01]  /*0010*/  LDC.64 R2, c[0x0][0x380] ;  /* 0x0000e000ff027b82 */ /* 0x000e220000000a00 */
[----:B------:R-:W0:Y:S07]  /*0020*/  LDCU.64 UR4, c[0x0][0x358] ;  /* 0x00006b00ff0477ac */ /* 0x000e2e0008000a00 */
[----:B------:R-:W1:Y:S01]  /*0030*/  LDC.64 R4, c[0x0][0x388] ;  /* 0x0000e200ff047b82 */ /* 0x000e620000000a00 */
[----:B0-----:R-:W2:Y:S04]  /*0040*/  LDG.E R3, desc[UR4][R2.64+0x1c] ;  /* 0x00001c0402037981 */ /* 0x001ea8000c1e1900 */
[----:B-1----:R-:W2:Y:S03]  /*0050*/  LDG.E R4, desc[UR4][R4.64+0x1c] ;  /* 0x00001c0404047981 */ /* 0x002ea6000c1e1900 */
[----:B------:R-:W0:Y:S01]  /*0060*/  S2UR UR6, SR_CTAID.X ;  /* 0x00000000000679c3 */ /* 0x000e220000002500 */
[----:B------:R-:W0:Y:S07]  /*0070*/  S2R R7, SR_TID.X ;  /* 0x0000000000077919 */ /* 0x000e2e0000002100 */
[----:B------:R-:W0:Y:S02]  /*0080*/  LDC R22, c[0x0][0x360] ;  /* 0x0000d800ff167b82 */ /* 0x000e240000000800 */
[----:B0-----:R-:W-:-:S02]  /*0090*/  IMAD R22, R22, UR6, R7 ;  /* 0x0000000616167c24 */ /* 0x001fc4000f8e0207 */
[----:B--2---:R-:W-:-:S05]  /*00a0*/  IMAD R7, R3, R4, RZ ;  /* 0x0000000403077224 */ /* 0x004fca00078e02ff */
[----:B------:R-:W-:-:S13]  /*00b0*/  ISETP.GE.U32.AND P0, PT, R22, R7, PT ;  /* 0x000000071600720c */ /* 0x000fda0003f06070 */
[----:B------:R-:W-:Y:S05]  /*00c0*/  @P0 EXIT ;  /* 0x000000000000094d */ /* 0x000fea0003800000 */
[----:B------:R-:W0:Y:S01]  /*00d0*/  I2F.F64.U32 R2, R4 ;  /* 0x0000000400027312 */ /* 0x000e220000201800 */
[----:B------:R-:W-:Y:S01]  /*00e0*/  IMAD.MOV.U32 R6, RZ, RZ, 0x1 ;  /* 0x00000001ff067424 */ /* 0x000fe200078e00ff */
[----:B------:R-:W-:Y:S06]  /*00f0*/  BSSY.RECONVERGENT B0, `(.L_x_0) ;  /* 0x0000016000007945 */ /* 0x000fec0003800200 */
[----:B0-----:R-:W0:Y:S02]  /*0100*/  MUFU.RCP64H R7, R3 ;  /* 0x0000000300077308 */ /* 0x001e240000001800 */
[----:B0-----:R-:W-:-:S08]  /*0110*/  DFMA R8, -R2, R6, 1 ;  /* 0x3ff000000208742b */ /* 0x001fd00000000106 */
[----:B------:R-:W-:-:S08]  /*0120*/  DFMA R8, R8, R8, R8 ;  /* 0x000000080808722b */ /* 0x000fd00000000008 */
[----:B------:R-:W-:Y:S01]  /*0130*/  DFMA R8, R6, R8, R6 ;  /* 0x000000080608722b */ /* 0x000fe20000000006 */
[----:B------:R-:W0:Y:S07]  /*0140*/  I2F.F64.U32 R6, R22 ;  /* 0x0000001600067312 */ /* 0x000e2e0000201800 */
[----:B------:R-:W-:-:S08]  /*0150*/  DFMA R10, -R2, R8, 1 ;  /* 0x3ff00000020a742b */ /* 0x000fd00000000108 */
[----:B------:R-:W-:Y:S01]  /*0160*/  DFMA R10, R8, R10, R8 ;  /* 0x0000000a080a722b */ /* 0x000fe20000000008 */
[----:B0-----:R-:W-:-:S07]  /*0170*/  FSETP.GEU.AND P1, PT, |R7|, 6.5827683646048100446e-37, PT ;  /* 0x036000000700780b */ /* 0x001fce0003f2e200 */
[----:B------:R-:W-:-:S08]  /*0180*/  DMUL R8, R6, R10 ;  /* 0x0000000a06087228 */ /* 0x000fd00000000000 */
[----:B------:R-:W-:-:S08]  /*0190*/  DFMA R12, -R2, R8, R6 ;  /* 0x00000008020c722b */ /* 0x000fd00000000106 */
[----:B------:R-:W-:-:S10]  /*01a0*/  DFMA R10, R10, R12, R8 ;  /* 0x0000000c0a0a722b */ /* 0x000fd40000000008 */
[----:B------:R-:W-:-:S05]  /*01b0*/  FFMA R0, RZ, R3, R11 ;  /* 0x00000003ff007223 */ /* 0x000fca000000000b */
[----:B------:R-:W-:-:S13]  /*01c0*/  FSETP.GT.AND P0, PT, |R0|, 1.469367938527859385e-39, PT ;  /* 0x001000000000780b */ /* 0x000fda0003f04200 */
[----:B------:R-:W-:Y:S05]  /*01d0*/  @P0 BRA P1, `(.L_x_1) ;  /* 0x00000000001c0947 */ /* 0x000fea0000800000 */
[----:B------:R-:W-:Y:S01]  /*01e0*/  IMAD.MOV.U32 R14, RZ, RZ, R6 ;  /* 0x000000ffff0e7224 */ /* 0x000fe200078e0006 */
[----:B------:R-:W-:Y:S01]  /*01f0*/  MOV R24, 0x230 ;  /* 0x0000023000187802 */ /* 0x000fe20000000f00 */
[----:B------:R-:W-:Y:S02]  /*0200*/  IMAD.MOV.U32 R17, RZ, RZ, R7 ;  /* 0x000000ffff117224 */ /* 0x000fe400078e0007 */
[----:B------:R-:W-:-:S07]  /*0210*/  IMAD.MOV.U32 R11, RZ, RZ, R3 ;  /* 0x000000ffff0b7224 */ /* 0x000fce00078e0003 */
[----:B------:R-:W-:Y:S05]  /*0220*/  CALL.REL.NOINC `($__internal_0_$__cuda_sm20_div_rn_f64_full) ;  /* 0x00000008000c7944 */ /* 0x000fea0003c00000 */
[----:B------:R-:W-:Y:S01]  /*0230*/  IMAD.MOV.U32 R10, RZ, RZ, R8 ;  /* 0x000000ffff0a7224 */ /* 0x000fe200078e0008 */
[----:B------:R-:W-:-:S07]  /*0240*/  MOV R11, R9 ;  /* 0x00000009000b7202 */ /* 0x000fce0000000f00 */
.L_x_1:
[----:B------:R-:W-:Y:S05]  /*0250*/  BSYNC.RECONVERGENT B0 ;  /* 0x0000000000007941 */ /* 0x000fea0003800200 */
.L_x_0:
[----:B------:R-:W0:Y:S02]  /*0260*/  LDC.64 R8, c[0x0][0x388] ;  /* 0x0000e200ff087b82 */ /* 0x000e240000000a00 */
[----:B0-----:R-:W2:Y:S01]  /*0270*/  LDG.E.64 R2, desc[UR4][R8.64+0x10] ;  /* 0x0000100408027981 */ /* 0x001ea2000c1e1b00 */
[----:B------:R-:W0:Y:S01]  /*0280*/  I2F.U32.RP R5, R4 ;  /* 0x0000000400057306 */ /* 0x000e220000209000 */
[----:B------:R-:W-:Y:S02]  /*0290*/  IMAD.MOV R13, RZ, RZ, -R4 ;  /* 0x000000ffff0d7224 */ /* 0x000fe400078e0a04 */
[----:B------:R-:W3:Y:S05]  /*02a0*/  LDG.E R0, desc[UR4][R8.64+0x18] ;  /* 0x0000180408007981 */ /* 0x000eea000c1e1900 */
[----:B0-----:R-:W0:Y:S02]  /*02b0*/  MUFU.RCP R5, R5 ;  /* 0x0000000500057308 */ /* 0x001e240000001000 */
[----:B0-----:R-:W-:-:S06]  /*02c0*/  VIADD R6, R5, 0xffffffe ;  /* 0x0ffffffe05067836 */ /* 0x001fcc0000000000 */
[----:B------:R0:W1:Y:S02]  /*02d0*/  F2I.FTZ.U32.TRUNC.NTZ R7, R6 ;  /* 0x0000000600077305 */ /* 0x000064000021f000 */
[----:B0-----:R-:W-:Y:S02]  /*02e0*/  IMAD.MOV.U32 R6, RZ, RZ, RZ ;  /* 0x000000ffff067224 */ /* 0x001fe400078e00ff */
[----:B-1----:R-:W-:-:S04]  /*02f0*/  IMAD R13, R13, R7, RZ ;  /* 0x000000070d0d7224 */ /* 0x002fc800078e02ff */
[----:B------:R-:W-:-:S06]  /*0300*/  IMAD.HI.U32 R7, R7, R13, R6 ;  /* 0x0000000d07077227 */ /* 0x000fcc00078e0006 */
[----:B------:R-:W-:-:S04]  /*0310*/  IMAD.HI.U32 R7, R7, R22, RZ ;  /* 0x0000001607077227 */ /* 0x000fc800078e00ff */
[----:B------:R-:W-:-:S04]  /*0320*/  IMAD.MOV R7, RZ, RZ, -R7 ;  /* 0x000000ffff077224 */ /* 0x000fc800078e0a07 */
[----:B------:R-:W-:-:S05]  /*0330*/  IMAD R7, R4, R7, R22 ;  /* 0x0000000704077224 */ /* 0x000fca00078e0216 */
[----:B------:R-:W-:Y:S02]  /*0340*/  ISETP.GE.U32.AND P0, PT, R7, R4, PT ;  /* 0x000000040700720c */ /* 0x000fe40003f06070 */
[----:B------:R-:W-:-:S11]  /*0350*/  ISETP.NE.U32.AND P1, PT, R4, RZ, PT ;  /* 0x000000ff0400720c */ /* 0x000fd60003f25070 */
[----:B------:R-:W-:-:S04]  /*0360*/  @P0 IADD3 R7, PT, PT, -R4, R7, RZ ;  /* 0x0000000704070210 */ /* 0x000fc80007ffe1ff */
[----:B------:R-:W-:-:S13]  /*0370*/  ISETP.GE.U32.AND P0, PT, R7, R4, PT ;  /* 0x000000040700720c */ /* 0x000fda0003f06070 */
[----:B------:R-:W-:Y:S01]  /*0380*/  @P0 IMAD.IADD R7, R7, 0x1, -R4 ;  /* 0x0000000107070824 */ /* 0x000fe200078e0a04 */
[----:B------:R-:W-:-:S05]  /*0390*/  @!P1 LOP3.LUT R7, RZ, R4, RZ, 0x33, !PT ;  /* 0x00000004ff079212 */ /* 0x000fca00078e33ff */
[----:B--2---:R-:W-:Y:S02]  /*03a0*/  IMAD.WIDE.U32 R4, R7, 0x4, R2 ;  /* 0x0000000407047825 */ /* 0x004fe400078e0002 */
[----:B------:R0:W2:Y:S04]  /*03b0*/  LDG.E R3, desc[UR4][R8.64+0x8] ;  /* 0x0000080408037981 */ /* 0x0000a8000c1e1900 */
[----:B------:R1:W4:Y:S01]  /*03c0*/  LDG.E R4, desc[UR4][R4.64] ;  /* 0x0000000404047981 */ /* 0x000322000c1e1900 */
[----:B---3--:R-:W-:-:S04]  /*03d0*/  IABS R2, R0 ;  /* 0x0000000000027213 */ /* 0x008fc80000000000 */
[----:B------:R-:W3:Y:S08]  /*03e0*/  I2F.RP R20, R2 ;  /* 0x0000000200147306 */ /* 0x000ef00000209400 */
[----:B------:R-:W0:Y:S08]  /*03f0*/  I2F.F64 R12, R0 ;  /* 0x00000000000c7312 */ /* 0x000e300000201c00 */
[----:B---3--:R-:W3:Y:S08]  /*0400*/  MUFU.RCP R20, R20 ;  /* 0x0000001400147308 */ /* 0x008ef00000001000 */
[----:B0-----:R-:W0:Y:S01]  /*0410*/  MUFU.RCP64H R17, R13 ;  /* 0x0000000d00117308 */ /* 0x001e220000001800 */
[----:B------:R-:W-:Y:S01]  /*0420*/  IMAD.MOV.U32 R16, RZ, RZ, 0x1 ;  /* 0x00000001ff107424 */ /* 0x000fe200078e00ff */
[----:B------:R-:W1:Y:S01]  /*0430*/  LDC.64 R18, c[0x0][0x380] ;  /* 0x0000e000ff127b82 */ /* 0x000e620000000a00 */
[----:B---3--:R-:W-:-:S05]  /*0440*/  VIADD R14, R20, 0xffffffe ;  /* 0x0ffffffe140e7836 */ /* 0x008fca0000000000 */
[----:B------:R-:W3:Y:S01]  /*0450*/  F2I.FTZ.U32.TRUNC.NTZ R15, R14 ;  /* 0x0000000e000f7305 */ /* 0x000ee2000021f000 */
[----:B0-----:R-:W-:-:S08]  /*0460*/  DFMA R8, -R12, R16, 1 ;  /* 0x3ff000000c08742b */ /* 0x001fd00000000110 */
[----:B------:R-:W-:Y:S01]  /*0470*/  DFMA R8, R8, R8, R8 ;  /* 0x000000080808722b */ /* 0x000fe20000000008 */
[----:B-1----:R0:W5:Y:S01]  /*0480*/  LDG.E R6, desc[UR4][R18.64+0x18] ;  /* 0x0000180412067981 */ /* 0x002162000c1e1900 */
[--C-:B---3--:R-:W-:Y:S02]  /*0490*/  IMAD.MOV R5, RZ, RZ, -R15.reuse ;  /* 0x000000ffff057224 */ /* 0x108fe400078e0a0f */
[----:B------:R-:W-:Y:S02]  /*04a0*/  IMAD.MOV.U32 R14, RZ, RZ, RZ ;  /* 0x000000ffff0e7224 */ /* 0x000fe400078e00ff */
[----:B------:R-:W-:Y:S02]  /*04b0*/  IMAD R5, R5, R2, RZ ;  /* 0x0000000205057224 */ /* 0x000fe400078e02ff */
[----:B------:R-:W-:Y:S02]  /*04c0*/  DFMA R16, R16, R8, R16 ;  /* 0x000000081010722b */ /* 0x000fe40000000010 */
[----:B------:R-:W-:Y:S01]  /*04d0*/  IMAD.HI.U32 R5, R15, R5, R14 ;  /* 0x000000050f057227 */ /* 0x000fe200078e000e */
[----:B0-----:R-:W-:-:S05]  /*04e0*/  IABS R19, R0 ;  /* 0x0000000000137213 */ /* 0x001fca0000000000 */
[----:B------:R-:W-:Y:S01]  /*04f0*/  DFMA R8, -R12, R16, 1 ;  /* 0x3ff000000c08742b */ /* 0x000fe20000000110 */
[----:B------:R-:W-:-:S07]  /*0500*/  IMAD.MOV R21, RZ, RZ, -R19 ;  /* 0x000000ffff157224 */ /* 0x000fce00078e0a13 */
[----:B------:R-:W-:Y:S01]  /*0510*/  DFMA R8, R16, R8, R16 ;  /* 0x000000081008722b */ /* 0x000fe20000000010 */
[----:B------:R-:W-:Y:S01]  /*0520*/  BSSY.RECONVERGENT B0, `(.L_x_2) ;  /* 0x000001d000007945 */ /* 0x000fe20003800200 */
[----:B----4-:R-:W-:-:S04]  /*0530*/  IADD3 R4, PT, PT, R4, 0x1, RZ ;  /* 0x0000000104047810 */ /* 0x010fc80007ffe0ff */
[----:B------:R-:W-:Y:S01]  /*0540*/  IABS R18, R4 ;  /* 0x0000000400127213 */ /* 0x000fe20000000000 */
[----:B------:R-:W0:Y:S04]  /*0550*/  I2F.F64 R14, R4 ;  /* 0x00000004000e7312 */ /* 0x000e280000201c00 */
[----:B------:R-:W-:-:S04]  /*0560*/  IMAD.HI.U32 R5, R5, R18, RZ ;  /* 0x0000001205057227 */ /* 0x000fc800078e00ff */
[----:B------:R-:W-:-:S05]  /*0570*/  IMAD R21, R5, R21, R18 ;  /* 0x0000001505157224 */ /* 0x000fca00078e0212 */
[----:B------:R-:W-:Y:S01]  /*0580*/  ISETP.GT.U32.AND P0, PT, R2, R21, PT ;  /* 0x000000150200720c */ /* 0x000fe20003f04070 */
[----:B0-----:R-:W-:-:S08]  /*0590*/  DMUL R16, R14, R8 ;  /* 0x000000080e107228 */ /* 0x001fd00000000000 */
[----:B------:R-:W-:-:S04]  /*05a0*/  DFMA R18, -R12, R16, R14 ;  /* 0x000000100c12722b */ /* 0x000fc8000000010e */
[----:B------:R-:W-:-:S05]  /*05b0*/  @!P0 IMAD.IADD R21, R21, 0x1, -R2 ;  /* 0x0000000115158824 */ /* 0x000fca00078e0a02 */
[----:B------:R-:W-:Y:S01]  /*05c0*/  ISETP.GT.U32.AND P1, PT, R2, R21, PT ;  /* 0x000000150200720c */ /* 0x000fe20003f24070 */
[----:B------:R-:W-:Y:S01]  /*05d0*/  DFMA R8, R8, R18, R16 ;  /* 0x000000120808722b */ /* 0x000fe20000000010 */
[----:B------:R-:W-:Y:S02]  /*05e0*/  FSETP.GEU.AND P3, PT, |R15|, 6.5827683646048100446e-37, PT ;  /* 0x036000000f00780b */ /* 0x000fe40003f6e200 */
[----:B------:R-:W-:-:S09]  /*05f0*/  ISETP.GE.AND P0, PT, R4, RZ, PT ;  /* 0x000000ff0400720c */ /* 0x000fd20003f06270 */
[----:B------:R-:W-:Y:S02]  /*0600*/  @!P1 IMAD.IADD R21, R21, 0x1, -R2 ;  /* 0x0000000115159824 */ /* 0x000fe400078e0a02 */
[----:B------:R-:W-:Y:S01]  /*0610*/  FFMA R2, RZ, R13, R9 ;  /* 0x0000000dff027223 */ /* 0x000fe20000000009 */
[----:B------:R-:W-:Y:S01]  /*0620*/  ISETP.NE.AND P1, PT, R0, RZ, PT ;  /* 0x000000ff0000720c */ /* 0x000fe20003f25270 */
[----:B------:R0:W1:Y:S03]  /*0630*/  F2I.U32.F64.TRUNC R5, R10 ;  /* 0x0000000a00057311 */ /* 0x000066000030d000 */
[----:B------:R-:W-:Y:S02]  /*0640*/  FSETP.GT.AND P2, PT, |R2|, 1.469367938527859385e-39, PT ;  /* 0x001000000200780b */ /* 0x000fe40003f44200 */
[----:B------:R-:W-:Y:S01]  /*0650*/  MOV R4, R21 ;  /* 0x0000001500047202 */ /* 0x000fe20000000f00 */
[----:B--2---:R-:W-:-:S04]  /*0660*/  IMAD R3, R3, R0, RZ ;  /* 0x0000000003037224 */ /* 0x004fc800078e02ff */
[----:B------:R-:W-:Y:S02]  /*0670*/  @!P0 IMAD.MOV R4, RZ, RZ, -R4 ;  /* 0x000000ffff048224 */ /* 0x000fe400078e0a04 */
[----:B------:R-:W-:-:S04]  /*0680*/  @!P1 LOP3.LUT R4, RZ, R0, RZ, 0x33, !PT ;  /* 0x00000000ff049212 */ /* 0x000fc800078e33ff */
[----:B01----:R-:W-:Y:S05]  /*0690*/  @P2 BRA P3, `(.L_x_3) ;  /* 0x0000000000142947 */ /* 0x003fea0001800000 */
[----:B------:R-:W-:Y:S01]  /*06a0*/  IMAD.MOV.U32 R17, RZ, RZ, R15 ;  /* 0x000000ffff117224 */ /* 0x000fe200078e000f */
[----:B------:R-:W-:Y:S01]  /*06b0*/  MOV R24, 0x6f0 ;  /* 0x000006f000187802 */ /* 0x000fe20000000f00 */
[----:B------:R-:W-:Y:S02]  /*06c0*/  IMAD.MOV.U32 R2, RZ, RZ, R12 ;  /* 0x000000ffff027224 */ /* 0x000fe400078e000c */
[----:B------:R-:W-:-:S07]  /*06d0*/  IMAD.MOV.U32 R11, RZ, RZ, R13 ;  /* 0x000000ffff0b7224 */ /* 0x000fce00078e000d */
[----:B-----5:R-:W-:Y:S05]  /*06e0*/  CALL.REL.NOINC `($__internal_0_$__cuda_sm20_div_rn_f64_full) ;  /* 0x0000000000dc7944 */ /* 0x020fea0003c00000 */
.L_x_3:
[----:B------:R-:W-:Y:S05]  /*06f0*/  BSYNC.RECONVERGENT B0 ;  /* 0x0000000000007941 */ /* 0x000fea0003800200 */
.L_x_2:
[----:B------:R-:W0:Y:S08]  /*0700*/  LDC.64 R14, c[0x0][0x380] ;  /* 0x0000e000ff0e7b82 */ /* 0x000e300000000a00 */
[----:B------:R-:W1:Y:S01]  /*0710*/  LDC.64 R10, c[0x0][0x388] ;  /* 0x0000e200ff0a7b82 */ /* 0x000e620000000a00 */
[----:B0-----:R-:W2:Y:S04]  /*0720*/  LDG.E.64 R16, desc[UR4][R14.64] ;  /* 0x000000040e107981 */ /* 0x001ea8000c1e1b00 */
[----:B-1----:R-:W3:Y:S03]  /*0730*/  LDG.E.64 R20, desc[UR4][R10.64] ;  /* 0x000000040a147981 */ /* 0x002ee6000c1e1b00 */
[----:B------:R-:W0:Y:S02]  /*0740*/  LDC.64 R12, c[0x0][0x390] ;  /* 0x0000e400ff0c7b82 */ /* 0x000e240000000a00 */
[----:B0-----:R-:W4:Y:S01]  /*0750*/  LDG.E.64 R24, desc[UR4][R12.64] ;  /* 0x000000040c187981 */ /* 0x001f22000c1e1b00 */
[----:B--2---:R-:W-:-:S03]  /*0760*/  IMAD.WIDE.U32 R18, R5, 0x4, R16 ;  /* 0x0000000405127825 */ /* 0x004fc600078e0010 */
[----:B------:R-:W2:Y:S04]  /*0770*/  LDG.E.64 R16, desc[UR4][R14.64+0x10] ;  /* 0x000010040e107981 */ /* 0x000ea8000c1e1b00 */
[----:B------:R-:W2:Y:S01]  /*0780*/  LDG.E R18, desc[UR4][R18.64] ;  /* 0x0000000412127981 */ /* 0x000ea2000c1e1900 */
[----:B---3--:R-:W-:-:S06]  /*0790*/  IMAD.WIDE.U32 R20, R7, 0x4, R20 ;  /* 0x0000000407147825 */ /* 0x008fcc00078e0014 */
[----:B------:R-:W3:Y:S01]  /*07a0*/  LDG.E R21, desc[UR4][R20.64] ;  /* 0x0000000414157981 */ /* 0x000ee2000c1e1900 */
[----:B----4-:R-:W-:-:S04]  /*07b0*/  IMAD.WIDE.U32 R24, R22, 0x4, R24 ;  /* 0x0000000416187825 */ /* 0x010fc800078e0018 */
[----:B--2---:R-:W-:-:S05]  /*07c0*/  IMAD.WIDE.U32 R16, R5, 0x4, R16 ;  /* 0x0000000405107825 */ /* 0x004fca00078e0010 */
[----:B------:R0:W2:Y:S01]  /*07d0*/  LDG.E R0, desc[UR4][R16.64] ;  /* 0x0000000410007981 */ /* 0x0000a2000c1e1900 */
[----:B---3--:R-:W-:Y:S02]  /*07e0*/  FMUL R5, R18, R21 ;  /* 0x0000001512057220 */ /* 0x008fe40000400000 */
[----:B------:R-:W1:Y:S03]  /*07f0*/  LDC.64 R18, c[0x0][0x398] ;  /* 0x0000e600ff127b82 */ /* 0x000e660000000a00 */
[----:B------:R3:W-:Y:S04]  /*0800*/  STG.E desc[UR4][R24.64], R5 ;  /* 0x0000000518007986 */ /* 0x0007e8000c101904 */
[----:B------:R-:W4:Y:S02]  /*0810*/  LDG.E.64 R26, desc[UR4][R12.64] ;  /* 0x000000040c1a7981 */ /* 0x000f24000c1e1b00 */
[----:B----4-:R-:W-:-:S06]  /*0820*/  IMAD.WIDE.U32 R26, R22, 0x4, R26 ;  /* 0x00000004161a7825 */ /* 0x010fcc00078e001a */
[----:B------:R-:W4:Y:S01]  /*0830*/  LDG.E R27, desc[UR4][R26.64] ;  /* 0x000000041a1b7981 */ /* 0x000f22000c1e1900 */
[----:B-1----:R-:W-:Y:S01]  /*0840*/  IMAD.WIDE.U32 R18, R22, 0x4, R18 ;  /* 0x0000000416127825 */ /* 0x002fe200078e0012 */
[----:B-----5:R-:W-:-:S04]  /*0850*/  IABS R20, R6 ;  /* 0x0000000600147213 */ /* 0x020fc80000000000 */
[----:B------:R-:W1:Y:S08]  /*0860*/  I2F.RP R2, R20 ;  /* 0x0000001400027306 */ /* 0x000e700000209400 */
[----:B-1----:R-:W0:Y:S02]  /*0870*/  MUFU.RCP R2, R2 ;  /* 0x0000000200027308 */ /* 0x002e240000001000 */
[----:B0-----:R-:W-:-:S06]  /*0880*/  IADD3 R16, PT, PT, R2, 0xffffffe, RZ ;  /* 0x0ffffffe02107810 */ /* 0x001fcc0007ffe0ff */
[----:B------:R0:W3:Y:S01]  /*0890*/  F2I.FTZ.U32.TRUNC.NTZ R17, R16 ;  /* 0x0000001000117305 */ /* 0x0000e2000021f000 */
[----:B--2---:R-:W-:Y:S02]  /*08a0*/  VIADD R7, R0, 0x1 ;  /* 0x0000000100077836 */ /* 0x004fe40000000000 */
[----:B0-----:R-:W-:Y:S02]  /*08b0*/  IMAD.MOV.U32 R16, RZ, RZ, RZ ;  /* 0x000000ffff107224 */ /* 0x001fe400078e00ff */
[----:B---3--:R-:W-:-:S04]  /*08c0*/  IMAD.MOV R5, RZ, RZ, -R17 ;  /* 0x000000ffff057224 */ /* 0x008fc800078e0a11 */
[----:B------:R-:W-:Y:S01]  /*08d0*/  IMAD R5, R5, R20, RZ ;  /* 0x0000001405057224 */ /* 0x000fe200078e02ff */
[----:B----4-:R-:W-:Y:S04]  /*08e0*/  STG.E desc[UR4][R18.64], R27 ;  /* 0x0000001b12007986 */ /* 0x010fe8000c101904 */
[----:B------:R-:W2:Y:S04]  /*08f0*/  LDG.E.64 R14, desc[UR4][R12.64+0x10] ;  /* 0x000010040c0e7981 */ /* 0x000ea8000c1e1b00 */
[----:B------:R0:W3:Y:S01]  /*0900*/  LDG.E R10, desc[UR4][R10.64+0x18] ;  /* 0x000018040a0a7981 */ /* 0x0000e2000c1e1900 */
[----:B------:R-:W-:Y:S01]  /*0910*/  IMAD.HI.U32 R17, R17, R5, R16 ;  /* 0x0000000511117227 */ /* 0x000fe200078e0010 */
[----:B------:R-:W-:-:S02]  /*0920*/  IABS R0, R7 ;  /* 0x0000000700007213 */ /* 0x000fc40000000000 */
[----:B0-----:R-:W-:-:S03]  /*0930*/  IABS R11, R6 ;  /* 0x00000006000b7213 */ /* 0x001fc60000000000 */
[----:B------:R-:W-:-:S04]  /*0940*/  IMAD.HI.U32 R17, R17, R0, RZ ;  /* 0x0000000011117227 */ /* 0x000fc800078e00ff */
[----:B------:R-:W-:-:S04]  /*0950*/  IMAD.MOV R2, RZ, RZ, -R11 ;  /* 0x000000ffff027224 */ /* 0x000fc800078e0a0b */
[----:B------:R-:W-:-:S05]  /*0960*/  IMAD R17, R17, R2, R0 ;  /* 0x0000000211117224 */ /* 0x000fca00078e0200 */
[----:B------:R-:W-:Y:S02]  /*0970*/  ISETP.GT.U32.AND P0, PT, R20, R17, PT ;  /* 0x000000111400720c */ /* 0x000fe40003f04070 */
[----:B------:R-:W-:-:S11]  /*0980*/  ISETP.GE.AND P2, PT, R7, RZ, PT ;  /* 0x000000ff0700720c */ /* 0x000fd60003f46270 */
[----:B------:R-:W-:-:S04]  /*0990*/  @!P0 IADD3 R17, PT, PT, R17, -R20, RZ ;  /* 0x8000001411118210 */ /* 0x000fc80007ffe0ff */
[----:B------:R-:W-:Y:S02]  /*09a0*/  ISETP.GT.U32.AND P1, PT, R20, R17, PT ;  /* 0x000000111400720c */ /* 0x000fe40003f24070 */
[----:B------:R-:W-:Y:S01]  /*09b0*/  ISETP.NE.AND P0, PT, R6, RZ, PT ;  /* 0x000000ff0600720c */ /* 0x000fe20003f05270 */
[----:B------:R-:W0:Y:S10]  /*09c0*/  F2I.U32.F64.TRUNC R0, R8 ;  /* 0x0000000800007311 */ /* 0x000e34000030d000 */
[----:B------:R-:W-:-:S04]  /*09d0*/  @!P1 IMAD.IADD R17, R17, 0x1, -R20 ;  /* 0x0000000111119824 */ /* 0x000fc800078e0a14 */
[----:B------:R-:W-:Y:S01]  /*09e0*/  @!P2 IMAD.MOV R17, RZ, RZ, -R17 ;  /* 0x000000ffff11a224 */ /* 0x000fe200078e0a11 */
[----:B------:R-:W-:-:S04]  /*09f0*/  @!P0 LOP3.LUT R17, RZ, R6, RZ, 0x33, !PT ;  /* 0x00000006ff118212 */ /* 0x000fc800078e33ff */
[----:B0-----:R-:W-:-:S05]  /*0a00*/  IADD3 R0, PT, PT, R0, R7, -R17 ;  /* 0x0000000700007210 */ /* 0x001fca0007ffe811 */
[----:B------:R-:W-:Y:S02]  /*0a10*/  IMAD R0, R3, R0, R4 ;  /* 0x0000000003007224 */ /* 0x000fe400078e0204 */
[----:B--2---:R-:W-:-:S04]  /*0a20*/  IMAD.WIDE.U32 R14, R22, 0x4, R14 ;  /* 0x00000004160e7825 */ /* 0x004fc800078e000e */
[----:B---3--:R-:W-:-:S05]  /*0a30*/  IMAD R17, R17, R10, R0 ;  /* 0x0000000a11117224 */ /* 0x008fca00078e0200 */
[----:B------:R-:W-:Y:S01]  /*0a40*/  STG.E desc[UR4][R14.64], R17 ;  /* 0x000000110e007986 */ /* 0x000fe2000c101904 */
[----:B------:R-:W-:Y:S05]  /*0a50*/  EXIT ;  /* 0x000000000000794d */ /* 0x000fea0003800000 */
        .weak           $__internal_0_$__cuda_sm20_div_rn_f64_full
        .type           $__internal_0_$__cuda_sm20_div_rn_f64_full,@function
        .size           $__internal_0_$__cuda_sm20_div_rn_f64_full,(.L_x_10 - $__internal_0_$__cuda_sm20_div_rn_f64_full)
$__internal_0_$__cuda_sm20_div_rn_f64_full:
[C---:B------:R-:W-:Y:S01]  /*0a60*/  FSETP.GEU.AND P0, PT, |R11|.reuse, 1.469367938527859385e-39, PT ;  /* 0x001000000b00780b */ /* 0x040fe20003f0e200 */
[--C-:B------:R-:W-:Y:S01]  /*0a70*/  IMAD.MOV.U32 R10, RZ, RZ, R2.reuse ;  /* 0x000000ffff0a7224 */ /* 0x100fe200078e0002 */
[----:B------:R-:W-:Y:S01]  /*0a80*/  LOP3.LUT R8, R11, 0x800fffff, RZ, 0xc0, !PT ;  /* 0x800fffff0b087812 */ /* 0x000fe200078ec0ff */
[----:B------:R-:W-:Y:S01]  /*0a90*/  IMAD.MOV.U32 R13, RZ, RZ, R17 ;  /* 0x000000ffff0d7224 */ /* 0x000fe200078e0011 */
[----:B------:R-:W-:Y:S01]  /*0aa0*/  MOV R12, R14 ;  /* 0x0000000e000c7202 */ /* 0x000fe20000000f00 */
[----:B------:R-:W-:Y:S01]  /*0ab0*/  IMAD.MOV.U32 R14, RZ, RZ, 0x1 ;  /* 0x00000001ff0e7424 */ /* 0x000fe200078e00ff */
[----:B------:R-:W-:Y:S01]  /*0ac0*/  LOP3.LUT R9, R8, 0x3ff00000, RZ, 0xfc, !PT ;  /* 0x3ff0000008097812 */ /* 0x000fe200078efcff */
[----:B------:R-:W-:Y:S01]  /*0ad0*/  IMAD.MOV.U32 R8, RZ, RZ, R2 ;  /* 0x000000ffff087224 */ /* 0x000fe200078e0002 */
[C---:B------:R-:W-:Y:S01]  /*0ae0*/  FSETP.GEU.AND P2, PT, |R13|.reuse, 1.469367938527859385e-39, PT ;  /* 0x001000000d00780b */ /* 0x040fe20003f4e200 */
[----:B------:R-:W-:Y:S01]  /*0af0*/  IMAD.MOV.U32 R0, RZ, RZ, 0x1ca00000 ;  /* 0x1ca00000ff007424 */ /* 0x000fe200078e00ff */
[----:B------:R-:W-:Y:S01]  /*0b00*/  LOP3.LUT R2, R13, 0x7ff00000, RZ, 0xc0, !PT ;  /* 0x7ff000000d027812 */ /* 0x000fe200078ec0ff */
[----:B------:R-:W-:Y:S01]  /*0b10*/  BSSY.RECONVERGENT B1, `(.L_x_4) ;  /* 0x000004f000017945 */ /* 0x000fe20003800200 */
[----:B------:R-:W-:Y:S01]  /*0b20*/  LOP3.LUT R23, R11, 0x7ff00000, RZ, 0xc0, !PT ;  /* 0x7ff000000b177812 */ /* 0x000fe200078ec0ff */
[----:B------:R-:W-:-:S02]  /*0b30*/  @!P0 DMUL R8, R10, 8.98846567431157953865e+307 ;  /* 0x7fe000000a088828 */ /* 0x000fc40000000000 */
[----:B------:R-:W-:Y:S01]  /*0b40*/  IMAD.MOV.U32 R25, RZ, RZ, R2 ;  /* 0x000000ffff197224 */ /* 0x000fe200078e0002 */
[----:B------:R-:W-:-:S03]  /*0b50*/  ISETP.GE.U32.AND P1, PT, R2, R23, PT ;  /* 0x000000170200720c */ /* 0x000fc60003f26070 */
[----:B------:R-:W0:Y:S02]  /*0b60*/  MUFU.RCP64H R15, R9 ;  /* 0x00000009000f7308 */ /* 0x000e240000001800 */
[----:B------:R-:W-:Y:S02]  /*0b70*/  @!P2 LOP3.LUT R19, R11, 0x7ff00000, RZ, 0xc0, !PT ;  /* 0x7ff000000b13a812 */ /* 0x000fe400078ec0ff */
[----:B------:R-:W-:Y:S02]  /*0b80*/  @!P0 LOP3.LUT R23, R9, 0x7ff00000, RZ, 0xc0, !PT ;  /* 0x7ff0000009178812 */ /* 0x000fe400078ec0ff */
[----:B------:R-:W-:-:S04]  /*0b90*/  @!P2 ISETP.GE.U32.AND P3, PT, R2, R19, PT ;  /* 0x000000130200a20c */ /* 0x000fc80003f66070 */
[----:B------:R-:W-:-:S04]  /*0ba0*/  @!P2 SEL R19, R0, 0x63400000, !P3 ;  /* 0x634000000013a807 */ /* 0x000fc80005800000 */
[----:B------:R-:W-:Y:S01]  /*0bb0*/  @!P2 LOP3.LUT R20, R19, 0x80000000, R13, 0xf8, !PT ;  /* 0x800000001314a812 */ /* 0x000fe200078ef80d */
[----:B0-----:R-:W-:-:S03]  /*0bc0*/  DFMA R16, R14, -R8, 1 ;  /* 0x3ff000000e10742b */ /* 0x001fc60000000808 */
[----:B------:R-:W-:Y:S02]  /*0bd0*/  @!P2 LOP3.LUT R21, R20, 0x100000, RZ, 0xfc, !PT ;  /* 0x001000001415a812 */ /* 0x000fe400078efcff */
[----:B------:R-:W-:-:S03]  /*0be0*/  @!P2 MOV R20, RZ ;  /* 0x000000ff0014a202 */ /* 0x000fc60000000f00 */
[----:B------:R-:W-:-:S08]  /*0bf0*/  DFMA R16, R16, R16, R16 ;  /* 0x000000101010722b */ /* 0x000fd00000000010 */
[----:B------:R-:W-:Y:S01]  /*0c00*/  DFMA R16, R14, R16, R14 ;  /* 0x000000100e10722b */ /* 0x000fe2000000000e */
[----:B------:R-:W-:Y:S01]  /*0c10*/  SEL R15, R0, 0x63400000, !P1 ;  /* 0x63400000000f7807 */ /* 0x000fe20004800000 */
[----:B------:R-:W-:-:S03]  /*0c20*/  IMAD.MOV.U32 R14, RZ, RZ, R12 ;  /* 0x000000ffff0e7224 */ /* 0x000fc600078e000c */
[----:B------:R-:W-:-:S03]  /*0c30*/  LOP3.LUT R15, R15, 0x800fffff, R13, 0xf8, !PT ;  /* 0x800fffff0f0f7812 */ /* 0x000fc600078ef80d */
[----:B------:R-:W-:-:S03]  /*0c40*/  DFMA R18, R16, -R8, 1 ;  /* 0x3ff000001012742b */ /* 0x000fc60000000808 */
[----:B------:R-:W-:-:S05]  /*0c50*/  @!P2 DFMA R14, R14, 2, -R20 ;  /* 0x400000000e0ea82b */ /* 0x000fca0000000814 */
[----:B------:R-:W-:-:S05]  /*0c60*/  DFMA R18, R16, R18, R16 ;  /* 0x000000121012722b */ /* 0x000fca0000000010 */
[----:B------:R-:W-:-:S03]  /*0c70*/  @!P2 LOP3.LUT R25, R15, 0x7ff00000, RZ, 0xc0, !PT ;  /* 0x7ff000000f19a812 */ /* 0x000fc600078ec0ff */
[----:B------:R-:W-:Y:S02]  /*0c80*/  DMUL R16, R18, R14 ;  /* 0x0000000e12107228 */ /* 0x000fe40000000000 */
[----:B------:R-:W-:-:S05]  /*0c90*/  VIADD R26, R25, 0xffffffff ;  /* 0xffffffff191a7836 */ /* 0x000fca0000000000 */
[----:B------:R-:W-:Y:S01]  /*0ca0*/  ISETP.GT.U32.AND P0, PT, R26, 0x7feffffe, PT ;  /* 0x7feffffe1a00780c */ /* 0x000fe20003f04070 */
[----:B------:R-:W-:Y:S01]  /*0cb0*/  VIADD R26, R23, 0xffffffff ;  /* 0xffffffff171a7836 */ /* 0x000fe20000000000 */
[----:B------:R-:W-:-:S04]  /*0cc0*/  DFMA R20, R16, -R8, R14 ;  /* 0x800000081014722b */ /* 0x000fc8000000000e */
[----:B------:R-:W-:-:S04]  /*0cd0*/  ISETP.GT.U32.OR P0, PT, R26, 0x7feffffe, P0 ;  /* 0x7feffffe1a00780c */ /* 0x000fc80000704470 */
[----:B------:R-:W-:-:S09]  /*0ce0*/  DFMA R20, R18, R20, R16 ;  /* 0x000000141214722b */ /* 0x000fd20000000010 */
[----:B------:R-:W-:Y:S05]  /*0cf0*/  @P0 BRA `(.L_x_5) ;  /* 0x00000000006c0947 */ /* 0x000fea0003800000 */
[----:B------:R-:W-:-:S04]  /*0d00*/  LOP3.LUT R13, R11, 0x7ff00000, RZ, 0xc0, !PT ;  /* 0x7ff000000b0d7812 */ /* 0x000fc800078ec0ff */
[CC--:B------:R-:W-:Y:S02]  /*0d10*/  VIADDMNMX R12, R2.reuse, -R13.reuse, 0xb9600000, !PT ;  /* 0xb9600000020c7446 */ /* 0x0c0fe4000780090d */
[----:B------:R-:W-:Y:S02]  /*0d20*/  ISETP.GE.U32.AND P0, PT, R2, R13, PT ;  /* 0x0000000d0200720c */ /* 0x000fe40003f06070 */
[----:B------:R-:W-:Y:S02]  /*0d30*/  VIMNMX R12, PT, PT, R12, 0x46a00000, PT ;  /* 0x46a000000c0c7848 */ /* 0x000fe40003fe0100 */
[----:B------:R-:W-:-:S05]  /*0d40*/  SEL R13, R0, 0x63400000, !P0 ;  /* 0x63400000000d7807 */ /* 0x000fca0004000000 */
[----:B------:R-:W-:Y:S02]  /*0d50*/  IMAD.IADD R0, R12, 0x1, -R13 ;  /* 0x000000010c007824 */ /* 0x000fe400078e0a0d */
[----:B------:R-:W-:-:S03]  /*0d60*/  IMAD.MOV.U32 R12, RZ, RZ, RZ ;  /* 0x000000ffff0c7224 */ /* 0x000fc600078e00ff */
[----:B------:R-:W-:-:S06]  /*0d70*/  IADD3 R13, PT, PT, R0, 0x7fe00000, RZ ;  /* 0x7fe00000000d7810 */ /* 0x000fcc0007ffe0ff */
[----:B------:R-:W-:-:S10]  /*0d80*/  DMUL R16, R20, R12 ;  /* 0x0000000c14107228 */ /* 0x000fd40000000000 */
[----:B------:R-:W-:-:S13]  /*0d90*/  FSETP.GTU.AND P0, PT, |R17|, 1.469367938527859385e-39, PT ;  /* 0x001000001100780b */ /* 0x000fda0003f0c200 */
[----:B------:R-:W-:Y:S05]  /*0da0*/  @P0 BRA `(.L_x_6) ;  /* 0x0000000000940947 */ /* 0x000fea0003800000 */
[----:B------:R-:W-:Y:S01]  /*0db0*/  DFMA R8, R20, -R8, R14 ;  /* 0x800000081408722b */ /* 0x000fe2000000000e */
[----:B------:R-:W-:-:S09]  /*0dc0*/  IMAD.MOV.U32 R12, RZ, RZ, RZ ;  /* 0x000000ffff0c7224 */ /* 0x000fd200078e00ff */
[C---:B------:R-:W-:Y:S02]  /*0dd0*/  FSETP.NEU.AND P0, PT, R9.reuse, RZ, PT ;  /* 0x000000ff0900720b */ /* 0x040fe40003f0d000 */
[----:B------:R-:W-:-:S04]  /*0de0*/  LOP3.LUT R11, R9, 0x80000000, R11, 0x48, !PT ;  /* 0x80000000090b7812 */ /* 0x000fc800078e480b */
[----:B------:R-:W-:-:S07]  /*0df0*/  LOP3.LUT R13, R11, R13, RZ, 0xfc, !PT ;  /* 0x0000000d0b0d7212 */ /* 0x000fce00078efcff */
[----:B------:R-:W-:Y:S05]  /*0e00*/  @!P0 BRA `(.L_x_6) ;  /* 0x00000000007c8947 */ /* 0x000fea0003800000 */
[----:B------:R-:W-:Y:S01]  /*0e10*/  IMAD.MOV R9, RZ, RZ, -R0 ;  /* 0x000000ffff097224 */ /* 0x000fe200078e0a00 */
[----:B------:R-:W-:Y:S01]  /*0e20*/  MOV R8, RZ ;  /* 0x000000ff00087202 */ /* 0x000fe20000000f00 */
[----:B------:R-:W-:-:S05]  /*0e30*/  DMUL.RP R12, R20, R12 ;  /* 0x0000000c140c7228 */ /* 0x000fca0000008000 */
[----:B------:R-:W-:-:S05]  /*0e40*/  DFMA R8, R16, -R8, R20 ;  /* 0x800000081008722b */ /* 0x000fca0000000014 */
[----:B------:R-:W-:Y:S02]  /*0e50*/  LOP3.LUT R11, R13, R11, RZ, 0x3c, !PT ;  /* 0x0000000b0d0b7212 */ /* 0x000fe400078e3cff */
[----:B------:R-:W-:-:S04]  /*0e60*/  IADD3 R8, PT, PT, -R0, -0x43300000, RZ ;  /* 0xbcd0000000087810 */ /* 0x000fc80007ffe1ff */
[----:B------:R-:W-:-:S04]  /*0e70*/  FSETP.NEU.AND P0, PT, |R9|, R8, PT ;  /* 0x000000080900720b */ /* 0x000fc80003f0d200 */
[----:B------:R-:W-:Y:S02]  /*0e80*/  FSEL R16, R12, R16, !P0 ;  /* 0x000000100c107208 */ /* 0x000fe40004000000 */
[----:B------:R-:W-:Y:S01]  /*0e90*/  FSEL R17, R11, R17, !P0 ;  /* 0x000000110b117208 */ /* 0x000fe20004000000 */
[----:B------:R-:W-:Y:S06]  /*0ea0*/  BRA `(.L_x_6) ;  /* 0x0000000000547947 */ /* 0x000fec0003800000 */
.L_x_5:
[----:B------:R-:W-:-:S14]  /*0eb0*/  DSETP.NAN.AND P0, PT, R12, R12, PT ;  /* 0x0000000c0c00722a */ /* 0x000fdc0003f08000 */
[----:B------:R-:W-:Y:S05]  /*0ec0*/  @P0 BRA `(.L_x_7) ;  /* 0x0000000000440947 */ /* 0x000fea0003800000 */
[----:B------:R-:W-:-:S14]  /*0ed0*/  DSETP.NAN.AND P0, PT, R10, R10, PT ;  /* 0x0000000a0a00722a */ /* 0x000fdc0003f08000 */
[----:B------:R-:W-:Y:S05]  /*0ee0*/  @P0 BRA `(.L_x_8) ;  /* 0x0000000000300947 */ /* 0x000fea0003800000 */
[----:B------:R-:W-:Y:S01]  /*0ef0*/  ISETP.NE.AND P0, PT, R25, R23, PT ;  /* 0x000000171900720c */ /* 0x000fe20003f05270 */
[----:B------:R-:W-:Y:S02]  /*0f00*/  IMAD.MOV.U32 R16, RZ, RZ, 0x0 ;  /* 0x00000000ff107424 */ /* 0x000fe400078e00ff */
[----:B------:R-:W-:-:S10]  /*0f10*/  IMAD.MOV.U32 R17, RZ, RZ, -0x80000 ;  /* 0xfff80000ff117424 */ /* 0x000fd400078e00ff */
[----:B------:R-:W-:Y:S05]  /*0f20*/  @!P0 BRA `(.L_x_6) ;  /* 0x0000000000348947 */ /* 0x000fea0003800000 */
[----:B------:R-:W-:Y:S02]  /*0f30*/  ISETP.NE.AND P0, PT, R25, 0x7ff00000, PT ;  /* 0x7ff000001900780c */ /* 0x000fe40003f05270 */
[----:B------:R-:W-:Y:S02]  /*0f40*/  LOP3.LUT R17, R13, 0x80000000, R11, 0x48, !PT ;  /* 0x800000000d117812 */ /* 0x000fe400078e480b */
[----:B------:R-:W-:-:S13]  /*0f50*/  ISETP.EQ.OR P0, PT, R23, RZ, !P0 ;  /* 0x000000ff1700720c */ /* 0x000fda0004702670 */
[----:B------:R-:W-:Y:S01]  /*0f60*/  @P0 LOP3.LUT R0, R17, 0x7ff00000, RZ, 0xfc, !PT ;  /* 0x7ff0000011000812 */ /* 0x000fe200078efcff */
[----:B------:R-:W-:Y:S01]  /*0f70*/  @!P0 IMAD.MOV.U32 R16, RZ, RZ, RZ ;  /* 0x000000ffff108224 */ /* 0x000fe200078e00ff */
[----:B------:R-:W-:-:S03]  /*0f80*/  @P0 MOV R16, RZ ;  /* 0x000000ff00100202 */ /* 0x000fc60000000f00 */
[----:B------:R-:W-:Y:S01]  /*0f90*/  @P0 IMAD.MOV.U32 R17, RZ, RZ, R0 ;  /* 0x000000ffff110224 */ /* 0x000fe200078e0000 */
[----:B------:R-:W-:Y:S06]  /*0fa0*/  BRA `(.L_x_6) ;  /* 0x0000000000147947 */ /* 0x000fec0003800000 */
.L_x_8:
[----:B------:R-:W-:Y:S01]  /*0fb0*/  LOP3.LUT R17, R11, 0x80000, RZ, 0xfc, !PT ;  /* 0x000800000b117812 */ /* 0x000fe200078efcff */
[----:B------:R-:W-:Y:S01]  /*0fc0*/  IMAD.MOV.U32 R16, RZ, RZ, R10 ;  /* 0x000000ffff107224 */ /* 0x000fe200078e000a */
[----:B------:R-:W-:Y:S06]  /*0fd0*/  BRA `(.L_x_6) ;  /* 0x0000000000087947 */ /* 0x000fec0003800000 */
.L_x_7:
[----:B------:R-:W-:Y:S01]  /*0fe0*/  LOP3.LUT R17, R13, 0x80000, RZ, 0xfc, !PT ;  /* 0x000800000d117812 */ /* 0x000fe200078efcff */
[----:B------:R-:W-:-:S07]  /*0ff0*/  IMAD.MOV.U32 R16, RZ, RZ, R12 ;  /* 0x000000ffff107224 */ /* 0x000fce00078e000c */
.L_x_6:
[----:B------:R-:W-:Y:S05]  /*1000*/  BSYNC.RECONVERGENT B1 ;  /* 0x0000000000017941 */ /* 0x000fea0003800200 */
.L_x_4:
[----:B------:R-:W-:Y:S01]  /*1010*/  IMAD.MOV.U32 R25, RZ, RZ, 0x0 ;  /* 0x00000000ff197424 */ /* 0x000fe200078e00ff */
[----:B------:R-:W-:Y:S01]  /*1020*/  MOV R8, R16 ;  /* 0x0000001000087202 */ /* 0x000fe20000000f00 */
[----:B------:R-:W-:Y:S02]  /*1030*/  IMAD.MOV.U32 R9, RZ, RZ, R17 ;  /* 0x000000ffff097224 */ /* 0x000fe400078e0011 */
[----:B------:R-:W-:Y:S05]  /*1040*/  RET.REL.NODEC R24 `(_Z8multiplyP6MatrixS0_S0_Pf) ;  /* 0xffffffec18ec7950 */ /* 0x000fea0003c3ffff */
.L_x_9:
[----:B------:R-:W-:-:S00]  /*1050*/  BRA `(.L_x_9) ;  /* 0xfffffffc00fc7947 */ /* 0x000fc0000383ffff */
[----:B------:R-:W-:-:S00]  /*1060*/  NOP ;  /* 0x0000000000007918 */ /* 0x000fc00000000000 */
        /* <DEDUP_REMOVED lines=9> */
.L_x_10:


//--------------------- .nv.shared.reserved.0     --------------------------
	.section	.nv.shared.reserved.0,"aw",@nobits
	.weak		__nv_reservedSMEM_offset_0_alias
	.size		__nv_reservedSMEM_offset_0_alias, 0, 64
	.other		__nv_reservedSMEM_offset_0_alias,@"STO_CUDA_RESERVED_SHARED STV_DEFAULT"
__nv_reservedSMEM_offset_0_alias:
	.zero		0
	.zero		64


//--------------------- .nv.constant0._Z8multiplyP6MatrixS0_S0_Pf --------------------------
	.section	.nv.constant0._Z8multiplyP6MatrixS0_S0_Pf,"a",@progbits
	.sectionflags	@""
	.align	4
.nv.constant0._Z8multiplyP6MatrixS0_S0_Pf:
	.zero		928


//--------------------- SYMBOLS --------------------------

	.type		.nv.reservedSmem.offset0,@object
	.size		.nv.reservedSmem.offset0,0x4
